//
// Generated by NVIDIA NVVM Compiler
//
// Compiler Build ID: CL-36424714
// Cuda compilation tools, release 13.0, V13.0.88
// Based on NVVM 20.0.0
//

.version 9.0
.target sm_100
.address_size 64

	// .globl	_Z11sgemm_naiveiiifPKfS0_fPf

.visible .entry _Z11sgemm_naiveiiifPKfS0_fPf(
	.param .u32 _Z11sgemm_naiveiiifPKfS0_fPf_param_0,
	.param .u32 _Z11sgemm_naiveiiifPKfS0_fPf_param_1,
	.param .u32 _Z11sgemm_naiveiiifPKfS0_fPf_param_2,
	.param .f32 _Z11sgemm_naiveiiifPKfS0_fPf_param_3,
	.param .u64 .ptr .align 1 _Z11sgemm_naiveiiifPKfS0_fPf_param_4,
	.param .u64 .ptr .align 1 _Z11sgemm_naiveiiifPKfS0_fPf_param_5,
	.param .f32 _Z11sgemm_naiveiiifPKfS0_fPf_param_6,
	.param .u64 .ptr .align 1 _Z11sgemm_naiveiiifPKfS0_fPf_param_7
)
{
	.reg .pred 	%p<13>;
	.reg .b32 	%r<94>;
	.reg .b32 	%f<73>;
	.reg .b64 	%rd<70>;

	ld.param.u32 	%r46, [_Z11sgemm_naiveiiifPKfS0_fPf_param_0];
	ld.param.u32 	%r47, [_Z11sgemm_naiveiiifPKfS0_fPf_param_1];
	ld.param.u32 	%r45, [_Z11sgemm_naiveiiifPKfS0_fPf_param_2];
	ld.param.f32 	%f13, [_Z11sgemm_naiveiiifPKfS0_fPf_param_3];
	ld.param.u64 	%rd4, [_Z11sgemm_naiveiiifPKfS0_fPf_param_4];
	ld.param.u64 	%rd5, [_Z11sgemm_naiveiiifPKfS0_fPf_param_5];
	ld.param.f32 	%f14, [_Z11sgemm_naiveiiifPKfS0_fPf_param_6];
	cvta.to.global.u64 	%rd1, %rd5;
	cvta.to.global.u64 	%rd2, %rd4;
	mov.u32 	%r48, %ctaid.x;
	mov.u32 	%r49, %ntid.x;
	mov.u32 	%r50, %tid.x;
	mad.lo.s32 	%r1, %r48, %r49, %r50;
	mov.u32 	%r51, %ctaid.y;
	mov.u32 	%r52, %ntid.y;
	mul.lo.s32 	%r2, %r51, %r52;
	mov.u32 	%r3, %tid.y;
	add.s32 	%r53, %r2, %r3;
	setp.ge.u32 	%p1, %r1, %r46;
	setp.ge.u32 	%p2, %r53, %r47;
	or.pred  	%p3, %p1, %p2;
	@%p3 bra 	$L__BB0_14;
	setp.lt.s32 	%p4, %r45, 1;
	mov.f32 	%f72, 0f00000000;
	@%p4 bra 	$L__BB0_13;
	mul.lo.s32 	%r5, %r45, %r1;
	and.b32  	%r6, %r45, 7;
	setp.lt.u32 	%p5, %r45, 8;
	mov.f32 	%f72, 0f00000000;
	mov.b32 	%r92, 0;
	@%p5 bra 	$L__BB0_5;
	and.b32  	%r92, %r45, 2147483640;
	neg.s32 	%r90, %r92;
	add.s32 	%r55, %r3, %r47;
	add.s32 	%r89, %r55, %r2;
	shl.b32 	%r10, %r47, 3;
	shl.b32 	%r56, %r47, 1;
	add.s32 	%r88, %r53, %r56;
	mad.lo.s32 	%r87, %r47, 3, %r53;
	shl.b32 	%r57, %r47, 2;
	add.s32 	%r86, %r53, %r57;
	mad.lo.s32 	%r85, %r47, 5, %r53;
	mad.lo.s32 	%r84, %r47, 6, %r53;
	mad.lo.s32 	%r83, %r47, 7, %r53;
	add.s32 	%r81, %r5, 3;
	mov.f32 	%f72, 0f00000000;
	mov.u32 	%r82, %r53;
$L__BB0_4:
	.pragma "nounroll";
	add.s32 	%r58, %r81, -3;
	mul.wide.u32 	%rd6, %r58, 4;
	add.s64 	%rd7, %rd2, %rd6;
	ld.global.f32 	%f19, [%rd7];
	mul.wide.u32 	%rd8, %r82, 4;
	add.s64 	%rd9, %rd1, %rd8;
	ld.global.f32 	%f20, [%rd9];
	fma.rn.f32 	%f21, %f19, %f20, %f72;
	add.s32 	%r59, %r81, -2;
	mul.wide.u32 	%rd10, %r59, 4;
	add.s64 	%rd11, %rd2, %rd10;
	ld.global.f32 	%f22, [%rd11];
	mul.wide.u32 	%rd12, %r89, 4;
	add.s64 	%rd13, %rd1, %rd12;
	ld.global.f32 	%f23, [%rd13];
	fma.rn.f32 	%f24, %f22, %f23, %f21;
	add.s32 	%r60, %r81, -1;
	mul.wide.u32 	%rd14, %r60, 4;
	add.s64 	%rd15, %rd2, %rd14;
	ld.global.f32 	%f25, [%rd15];
	mul.wide.u32 	%rd16, %r88, 4;
	add.s64 	%rd17, %rd1, %rd16;
	ld.global.f32 	%f26, [%rd17];
	fma.rn.f32 	%f27, %f25, %f26, %f24;
	add.s32 	%r61, %r81, 4;
	mul.wide.u32 	%rd18, %r81, 4;
	add.s64 	%rd19, %rd2, %rd18;
	ld.global.f32 	%f28, [%rd19];
	mul.wide.u32 	%rd20, %r87, 4;
	add.s64 	%rd21, %rd1, %rd20;
	ld.global.f32 	%f29, [%rd21];
	fma.rn.f32 	%f30, %f28, %f29, %f27;
	add.s32 	%r62, %r81, 1;
	mul.wide.u32 	%rd22, %r62, 4;
	add.s64 	%rd23, %rd2, %rd22;
	ld.global.f32 	%f31, [%rd23];
	mul.wide.u32 	%rd24, %r86, 4;
	add.s64 	%rd25, %rd1, %rd24;
	ld.global.f32 	%f32, [%rd25];
	fma.rn.f32 	%f33, %f31, %f32, %f30;
	add.s32 	%r63, %r81, 2;
	mul.wide.u32 	%rd26, %r63, 4;
	add.s64 	%rd27, %rd2, %rd26;
	ld.global.f32 	%f34, [%rd27];
	mul.wide.u32 	%rd28, %r85, 4;
	add.s64 	%rd29, %rd1, %rd28;
	ld.global.f32 	%f35, [%rd29];
	fma.rn.f32 	%f36, %f34, %f35, %f33;
	add.s32 	%r64, %r81, 3;
	mul.wide.u32 	%rd30, %r64, 4;
	add.s64 	%rd31, %rd2, %rd30;
	ld.global.f32 	%f37, [%rd31];
	mul.wide.u32 	%rd32, %r84, 4;
	add.s64 	%rd33, %rd1, %rd32;
	ld.global.f32 	%f38, [%rd33];
	fma.rn.f32 	%f39, %f37, %f38, %f36;
	mul.wide.u32 	%rd34, %r61, 4;
	add.s64 	%rd35, %rd2, %rd34;
	ld.global.f32 	%f40, [%rd35];
	mul.wide.u32 	%rd36, %r83, 4;
	add.s64 	%rd37, %rd1, %rd36;
	ld.global.f32 	%f41, [%rd37];
	fma.rn.f32 	%f72, %f40, %f41, %f39;
	add.s32 	%r90, %r90, 8;
	add.s32 	%r89, %r89, %r10;
	add.s32 	%r88, %r88, %r10;
	add.s32 	%r87, %r87, %r10;
	add.s32 	%r86, %r86, %r10;
	add.s32 	%r85, %r85, %r10;
	add.s32 	%r84, %r84, %r10;
	add.s32 	%r83, %r83, %r10;
	add.s32 	%r82, %r82, %r10;
	add.s32 	%r81, %r81, 8;
	setp.ne.s32 	%p6, %r90, 0;
	@%p6 bra 	$L__BB0_4;
$L__BB0_5:
	setp.eq.s32 	%p7, %r6, 0;
	@%p7 bra 	$L__BB0_13;
	and.b32  	%r39, %r45, 3;
	setp.lt.u32 	%p8, %r6, 4;
	@%p8 bra 	$L__BB0_8;
	add.s32 	%r65, %r92, %r5;
	mul.wide.u32 	%rd38, %r65, 4;
	add.s64 	%rd39, %rd2, %rd38;
	ld.global.f32 	%f43, [%rd39];
	mad.lo.s32 	%r66, %r92, %r47, %r53;
	mul.wide.u32 	%rd40, %r66, 4;
	add.s64 	%rd41, %rd1, %rd40;
	ld.global.f32 	%f44, [%rd41];
	fma.rn.f32 	%f45, %f43, %f44, %f72;
	add.s32 	%r67, %r65, 1;
	mul.wide.u32 	%rd42, %r67, 4;
	add.s64 	%rd43, %rd2, %rd42;
	ld.global.f32 	%f46, [%rd43];
	add.s32 	%r68, %r66, %r47;
	mul.wide.u32 	%rd44, %r68, 4;
	add.s64 	%rd45, %rd1, %rd44;
	ld.global.f32 	%f47, [%rd45];
	fma.rn.f32 	%f48, %f46, %f47, %f45;
	add.s32 	%r69, %r65, 2;
	mul.wide.u32 	%rd46, %r69, 4;
	add.s64 	%rd47, %rd2, %rd46;
	ld.global.f32 	%f49, [%rd47];
	add.s32 	%r70, %r68, %r47;
	mul.wide.u32 	%rd48, %r70, 4;
	add.s64 	%rd49, %rd1, %rd48;
	ld.global.f32 	%f50, [%rd49];
	fma.rn.f32 	%f51, %f49, %f50, %f48;
	add.s32 	%r71, %r65, 3;
	mul.wide.u32 	%rd50, %r71, 4;
	add.s64 	%rd51, %rd2, %rd50;
	ld.global.f32 	%f52, [%rd51];
	add.s32 	%r72, %r70, %r47;
	mul.wide.u32 	%rd52, %r72, 4;
	add.s64 	%rd53, %rd1, %rd52;
	ld.global.f32 	%f53, [%rd53];
	fma.rn.f32 	%f72, %f52, %f53, %f51;
	add.s32 	%r92, %r92, 4;
$L__BB0_8:
	setp.eq.s32 	%p9, %r39, 0;
	@%p9 bra 	$L__BB0_13;
	setp.eq.s32 	%p10, %r39, 1;
	@%p10 bra 	$L__BB0_11;
	add.s32 	%r73, %r92, %r5;
	mul.wide.u32 	%rd54, %r73, 4;
	add.s64 	%rd55, %rd2, %rd54;
	ld.global.f32 	%f55, [%rd55];
	mad.lo.s32 	%r74, %r92, %r47, %r53;
	mul.wide.u32 	%rd56, %r74, 4;
	add.s64 	%rd57, %rd1, %rd56;
	ld.global.f32 	%f56, [%rd57];
	fma.rn.f32 	%f57, %f55, %f56, %f72;
	add.s32 	%r75, %r73, 1;
	mul.wide.u32 	%rd58, %r75, 4;
	add.s64 	%rd59, %rd2, %rd58;
	ld.global.f32 	%f58, [%rd59];
	add.s32 	%r76, %r74, %r47;
	mul.wide.u32 	%rd60, %r76, 4;
	add.s64 	%rd61, %rd1, %rd60;
	ld.global.f32 	%f59, [%rd61];
	fma.rn.f32 	%f72, %f58, %f59, %f57;
	add.s32 	%r92, %r92, 2;
$L__BB0_11:
	and.b32  	%r77, %r45, 1;
	setp.eq.b32 	%p11, %r77, 1;
	not.pred 	%p12, %p11;
	@%p12 bra 	$L__BB0_13;
	add.s32 	%r78, %r92, %r5;
	mul.wide.u32 	%rd62, %r78, 4;
	add.s64 	%rd63, %rd2, %rd62;
	ld.global.f32 	%f60, [%rd63];
	mad.lo.s32 	%r79, %r92, %r47, %r53;
	mul.wide.u32 	%rd64, %r79, 4;
	add.s64 	%rd65, %rd1, %rd64;
	ld.global.f32 	%f61, [%rd65];
	fma.rn.f32 	%f72, %f60, %f61, %f72;
$L__BB0_13:
	ld.param.u64 	%rd69, [_Z11sgemm_naiveiiifPKfS0_fPf_param_7];
	mad.lo.s32 	%r80, %r47, %r1, %r53;
	cvta.to.global.u64 	%rd66, %rd69;
	mul.wide.u32 	%rd67, %r80, 4;
	add.s64 	%rd68, %rd66, %rd67;
	ld.global.f32 	%f62, [%rd68];
	mul.f32 	%f63, %f14, %f62;
	fma.rn.f32 	%f64, %f13, %f72, %f63;
	st.global.f32 	[%rd68], %f64;
$L__BB0_14:
	ret;

}


// ===== COMPILED SASS (sm_100) =====

	.target	sm_100

	.elftype	@"ET_EXEC"


//--------------------- .note.nv.tkinfo           --------------------------
	.section	.note.nv.tkinfo,"",@"SHT_NOTE"
	.sectionflags	@"SHF_NOTE_NV_TKINFO"
	.tkinfo
        /*0018*/ 	.word	0x00000002
        /*0030*/ 	.string	""
        /*0030*/ 	.string	"ptxas"
        /*0030*/ 	.string	"Cuda compilation tools, release 13.0, V13.0.88"
        /*0030*/ 	.string	"Build cuda_13.0.r13.0/compiler.36424714_0"
        /*0030*/ 	.string	"-arch sm_100 -m 64 "



//--------------------- .note.nv.cuinfo           --------------------------
	.section	.note.nv.cuinfo,"",@"SHT_NOTE"
	.sectionflags	@"SHF_NOTE_NV_CUINFO"
        /*0018*/ 	.short	0x0002
        /*001a*/ 	.short	0x0064
        /*001c*/ 	.short	0x0082
	.zero		2


//--------------------- .nv.info                  --------------------------
	.section	.nv.info,"",@"SHT_CUDA_INFO"
	.align	4


	//----- nvinfo : EIATTR_REGCOUNT
	.align		4
        /*0000*/ 	.byte	0x04, 0x2f
        /*0002*/ 	.short	(.L_1 - .L_0)
	.align		4
.L_0:
        /*0004*/ 	.word	index@(_Z11sgemm_naiveiiifPKfS0_fPf)
        /*0008*/ 	.word	0x00000020


	//----- nvinfo : EIATTR_FRAME_SIZE
	.align		4
.L_1:
        /*000c*/ 	.byte	0x04, 0x11
        /*000e*/ 	.short	(.L_3 - .L_2)
	.align		4
.L_2:
        /*0010*/ 	.word	index@(_Z11sgemm_naiveiiifPKfS0_fPf)
        /*0014*/ 	.word	0x00000000


	//----- nvinfo : EIATTR_MIN_STACK_SIZE
	.align		4
.L_3:
        /*0018*/ 	.byte	0x04, 0x12
        /*001a*/ 	.short	(.L_5 - .L_4)
	.align		4
.L_4:
        /*001c*/ 	.word	index@(_Z11sgemm_naiveiiifPKfS0_fPf)
        /*0020*/ 	.word	0x00000000
.L_5:


//--------------------- .nv.compat                --------------------------
	.section	.nv.compat,"",@"SHT_CUDA_COMPAT_INFO"
	.align	4
        /*0000*/ 	.byte	0x02, 0x09, 0x00, 0x00, 0x02, 0x02, 0x01, 0x00, 0x02, 0x05, 0x05, 0x00, 0x03, 0x07, 0x01, 0x01
        /*0010*/ 	.byte	0x02, 0x03, 0x00, 0x00, 0x02, 0x06, 0x01, 0x00, 0x04, 0x0b, 0x08, 0x00, 0x09, 0x00, 0x00, 0x00
        /*0020*/ 	.byte	0x00, 0x00, 0x00, 0x00


//--------------------- .nv.info._Z11sgemm_naiveiiifPKfS0_fPf --------------------------
	.section	.nv.info._Z11sgemm_naiveiiifPKfS0_fPf,"",@"SHT_CUDA_INFO"
	.sectionflags	@""
	.align	4


	//----- nvinfo : EIATTR_CUDA_API_VERSION
	.align		4
        /*0000*/ 	.byte	0x04, 0x37
        /*0002*/ 	.short	(.L_7 - .L_6)
.L_6:
        /*0004*/ 	.word	0x00000082


	//----- nvinfo : EIATTR_KPARAM_INFO
	.align		4
.L_7:
        /*0008*/ 	.byte	0x04, 0x17
        /*000a*/ 	.short	(.L_9 - .L_8)
.L_8:
        /*000c*/ 	.word	0x00000000
        /*0010*/ 	.short	0x0007
        /*0012*/ 	.short	0x0028
        /*0014*/ 	.byte	0x00, 0xf5, 0x21, 0x00


	//----- nvinfo : EIATTR_KPARAM_INFO
	.align		4
.L_9:
        /*0018*/ 	.byte	0x04, 0x17
        /*001a*/ 	.short	(.L_11 - .L_10)
.L_10:
        /*001c*/ 	.word	0x00000000
        /*0020*/ 	.short	0x0006
        /*0022*/ 	.short	0x0020
        /*0024*/ 	.byte	0x00, 0xf0, 0x11, 0x00


	//----- nvinfo : EIATTR_KPARAM_INFO
	.align		4
.L_11:
        /*0028*/ 	.byte	0x04, 0x17
        /*002a*/ 	.short	(.L_13 - .L_12)
.L_12:
        /*002c*/ 	.word	0x00000000
        /*0030*/ 	.short	0x0005
        /*0032*/ 	.short	0x0018
        /*0034*/ 	.byte	0x00, 0xf5, 0x21, 0x00


	//----- nvinfo : EIATTR_KPARAM_INFO
	.align		4
.L_13:
        /*0038*/ 	.byte	0x04, 0x17
        /*003a*/ 	.short	(.L_15 - .L_14)
.L_14:
        /*003c*/ 	.word	0x00000000
        /*0040*/ 	.short	0x0004
        /*0042*/ 	.short	0x0010
        /*0044*/ 	.byte	0x00, 0xf5, 0x21, 0x00


	//----- nvinfo : EIATTR_KPARAM_INFO
	.align		4
.L_15:
        /*0048*/ 	.byte	0x04, 0x17
        /*004a*/ 	.short	(.L_17 - .L_16)
.L_16:
        /*004c*/ 	.word	0x00000000
        /*0050*/ 	.short	0x0003
        /*0052*/ 	.short	0x000c
        /*0054*/ 	.byte	0x00, 0xf0, 0x11, 0x00


	//----- nvinfo : EIATTR_KPARAM_INFO
	.align		4
.L_17:
        /*0058*/ 	.byte	0x04, 0x17
        /*005a*/ 	.short	(.L_19 - .L_18)
.L_18:
        /*005c*/ 	.word	0x00000000
        /*0060*/ 	.short	0x0002
        /*0062*/ 	.short	0x0008
        /*0064*/ 	.byte	0x00, 0xf0, 0x11, 0x00


	//----- nvinfo : EIATTR_KPARAM_INFO
	.align		4
.L_19:
        /*0068*/ 	.byte	0x04, 0x17
        /*006a*/ 	.short	(.L_21 - .L_20)
.L_20:
        /*006c*/ 	.word	0x00000000
        /*0070*/ 	.short	0x0001
        /*0072*/ 	.short	0x0004
        /*0074*/ 	.byte	0x00, 0xf0, 0x11, 0x00


	//----- nvinfo : EIATTR_KPARAM_INFO
	.align		4
.L_21:
        /*0078*/ 	.byte	0x04, 0x17
        /*007a*/ 	.short	(.L_23 - .L_22)
.L_22:
        /*007c*/ 	.word	0x00000000
        /*0080*/ 	.short	0x0000
        /*0082*/ 	.short	0x0000
        /*0084*/ 	.byte	0x00, 0xf0, 0x11, 0x00


	//----- nvinfo : EIATTR_SPARSE_MMA_MASK
	.align		4
.L_23:
        /*0088*/ 	.byte	0x03, 0x50
        /*008a*/ 	.short	0x0000


	//----- nvinfo : EIATTR_MAXREG_COUNT
	.align		4
        /*008c*/ 	.byte	0x03, 0x1b
        /*008e*/ 	.short	0x00ff


	//----- nvinfo : EIATTR_MERCURY_ISA_VERSION
	.align		4
        /*0090*/ 	.byte	0x03, 0x5f
        /*0092*/ 	.short	0x0101


	//----- nvinfo : EIATTR_VRC_CTA_INIT_COUNT
	.align		4
        /*0094*/ 	.byte	0x02, 0x4a
	.zero		1
	.zero		1


	//----- nvinfo : EIATTR_EXIT_INSTR_OFFSETS
	.align		4
        /*0098*/ 	.byte	0x04, 0x1c
        /*009a*/ 	.short	(.L_25 - .L_24)


	//   ....[0]....
.L_24:
        /*009c*/ 	.word	0x000000d0


	//   ....[1]....
        /*00a0*/ 	.word	0x00000ad0


	//----- nvinfo : EIATTR_CBANK_PARAM_SIZE
	.align		4
.L_25:
        /*00a4*/ 	.byte	0x03, 0x19
        /*00a6*/ 	.short	0x0030


	//----- nvinfo : EIATTR_PARAM_CBANK
	.align		4
        /*00a8*/ 	.byte	0x04, 0x0a
        /*00aa*/ 	.short	(.L_27 - .L_26)
	.align		4
.L_26:
        /*00ac*/ 	.word	index@(.nv.constant0._Z11sgemm_naiveiiifPKfS0_fPf)
        /*00b0*/ 	.short	0x0380
        /*00b2*/ 	.short	0x0030


	//----- nvinfo : EIATTR_SW_WAR
	.align		4
.L_27:
        /*00b4*/ 	.byte	0x04, 0x36
        /*00b6*/ 	.short	(.L_29 - .L_28)
.L_28:
        /*00b8*/ 	.word	0x00000008
.L_29:


//--------------------- .nv.callgraph             --------------------------
	.section	.nv.callgraph,"",@"SHT_CUDA_CALLGRAPH"
	.align	4
	.sectionentsize	8
	.align		4
        /*0000*/ 	.word	0x00000000
	.align		4
        /*0004*/ 	.word	0xffffffff
	.align		4
        /*0008*/ 	.word	0x00000000
	.align		4
        /*000c*/ 	.word	0xfffffffe
	.align		4
        /*0010*/ 	.word	0x00000000
	.align		4
        /*0014*/ 	.word	0xfffffffd
	.align		4
        /*0018*/ 	.word	0x00000000
	.align		4
        /*001c*/ 	.word	0xfffffffc


//--------------------- .text._Z11sgemm_naiveiiifPKfS0_fPf --------------------------
	.section	.text._Z11sgemm_naiveiiifPKfS0_fPf,"ax",@progbits
	.align	128
        .global         _Z11sgemm_naiveiiifPKfS0_fPf
        .type           _Z11sgemm_naiveiiifPKfS0_fPf,@function
        .size           _Z11sgemm_naiveiiifPKfS0_fPf,(.L_x_5 - _Z11sgemm_naiveiiifPKfS0_fPf)
        .other          _Z11sgemm_naiveiiifPKfS0_fPf,@"STO_CUDA_ENTRY STV_DEFAULT"
_Z11sgemm_naiveiiifPKfS0_fPf:
.text._Z11sgemm_naiveiiifPKfS0_fPf:
[----:B------:R-:W-:Y:S01]  /*0000*/  LDC R1, c[0x0][0x37c] ;  /* 0x0000df00ff017b82 */ /* 0x000fe20000000800 */
[----:B------:R-:W0:Y:S07]  /*0010*/  S2R R8, SR_TID.Y ;  /* 0x0000000000087919 */ /* 0x000e2e0000002200 */
[----:B------:R-:W1:Y:S01]  /*0020*/  S2UR UR4, SR_CTAID.Y ;  /* 0x00000000000479c3 */ /* 0x000e620000002600 */
[----:B------:R-:W2:Y:S07]  /*0030*/  S2R R2, SR_TID.X ;  /* 0x0000000000027919 */ /* 0x000eae0000002100 */
[----:B------:R-:W2:Y:S01]  /*0040*/  LDC R3, c[0x0][0x360] ;  /* 0x0000d800ff037b82 */ /* 0x000ea20000000800 */
[----:B------:R-:W1:Y:S07]  /*0050*/  LDCU UR5, c[0x0][0x364] ;  /* 0x00006c80ff0577ac */ /* 0x000e6e0008000800 */
[----:B------:R-:W2:Y:S08]  /*0060*/  S2UR UR6, SR_CTAID.X ;  /* 0x00000000000679c3 */ /* 0x000eb00000002500 */
[----:B------:R-:W3:Y:S01]  /*0070*/  LDC.64 R4, c[0x0][0x380] ;  /* 0x0000e000ff047b82 */ /* 0x000ee20000000a00 */
[----:B-1----:R-:W-:-:S06]  /*0080*/  UIMAD UR4, UR4, UR5, URZ ;  /* 0x00000005040472a4 */ /* 0x002fcc000f8e02ff */
[----:B0-----:R-:W-:Y:S01]  /*0090*/  IADD3 R0, PT, PT, R8, UR4, RZ ;  /* 0x0000000408007c10 */ /* 0x001fe2000fffe0ff */
[----:B--2---:R-:W-:-:S03]  /*00a0*/  IMAD R3, R3, UR6, R2 ;  /* 0x0000000603037c24 */ /* 0x004fc6000f8e0202 */
[----:B---3--:R-:W-:-:S04]  /*00b0*/  ISETP.GE.U32.AND P0, PT, R0, R5, PT ;  /* 0x000000050000720c */ /* 0x008fc80003f06070 */
[----:B------:R-:W-:-:S13]  /*00c0*/  ISETP.GE.U32.OR P0, PT, R3, R4, P0 ;  /* 0x000000040300720c */ /* 0x000fda0000706470 */
[----:B------:R-:W-:Y:S05]  /*00d0*/  @P0 EXIT ;  /* 0x000000000000094d */ /* 0x000fea0003800000 */
[----:B------:R-:W0:Y:S01]  /*00e0*/  LDC R2, c[0x0][0x388] ;  /* 0x0000e200ff027b82 */ /* 0x000e220000000800 */
[----:B------:R-:W1:Y:S01]  /*00f0*/  LDCU.64 UR6, c[0x0][0x358] ;  /* 0x00006b00ff0677ac */ /* 0x000e620008000a00 */
[----:B------:R-:W-:Y:S01]  /*0100*/  HFMA2 R25, -RZ, RZ, 0, 0 ;  /* 0x00000000ff197431 */ /* 0x000fe200000001ff */
[----:B0-----:R-:W-:-:S13]  /*0110*/  ISETP.GE.AND P0, PT, R2, 0x1, PT ;  /* 0x000000010200780c */ /* 0x001fda0003f06270 */
[----:B-1----:R-:W-:Y:S05]  /*0120*/  @!P0 BRA `(.L_x_0) ;  /* 0x0000000800448947 */ /* 0x002fea0003800000 */
[C---:B------:R-:W-:Y:S02]  /*0130*/  ISETP.GE.U32.AND P1, PT, R2.reuse, 0x8, PT ;  /* 0x000000080200780c */ /* 0x040fe40003f26070 */
[----:B------:R-:W-:Y:S02]  /*0140*/  LOP3.LUT R6, R2, 0x7, RZ, 0xc0, !PT ;  /* 0x0000000702067812 */ /* 0x000fe400078ec0ff */
[----:B------:R-:W-:Y:S02]  /*0150*/  MOV R25, RZ ;  /* 0x000000ff00197202 */ /* 0x000fe40000000f00 */
[----:B------:R-:W-:Y:S02]  /*0160*/  ISETP.NE.AND P0, PT, R6, RZ, PT ;  /* 0x000000ff0600720c */ /* 0x000fe40003f05270 */
[----:B------:R-:W-:-:S05]  /*0170*/  MOV R7, RZ ;  /* 0x000000ff00077202 */ /* 0x000fca0000000f00 */
[----:B------:R-:W-:Y:S06]  /*0180*/  @!P1 BRA `(.L_x_1) ;  /* 0x0000000400249947 */ /* 0x000fec0003800000 */
[----:B------:R-:W-:Y:S01]  /*0190*/  LOP3.LUT R7, R2, 0x7ffffff8, RZ, 0xc0, !PT ;  /* 0x7ffffff802077812 */ /* 0x000fe200078ec0ff */
[C---:B------:R-:W-:Y:S01]  /*01a0*/  IMAD R10, R5.reuse, 0x3, R0 ;  /* 0x00000003050a7824 */ /* 0x040fe200078e0200 */
[C---:B------:R-:W-:Y:S01]  /*01b0*/  IADD3 R4, PT, PT, R5.reuse, UR4, R8 ;  /* 0x0000000405047c10 */ /* 0x040fe2000fffe008 */
[C-C-:B------:R-:W-:Y:S01]  /*01c0*/  IMAD R14, R5.reuse, 0x5, R0.reuse ;  /* 0x00000005050e7824 */ /* 0x140fe200078e0200 */
[CC--:B------:R-:W-:Y:S01]  /*01d0*/  LEA R8, R5.reuse, R0.reuse, 0x1 ;  /* 0x0000000005087211 */ /* 0x0c0fe200078e08ff */
[C-C-:B------:R-:W-:Y:S01]  /*01e0*/  IMAD R9, R5.reuse, 0x6, R0.reuse ;  /* 0x0000000605097824 */ /* 0x140fe200078e0200 */
[C---:B------:R-:W-:Y:S01]  /*01f0*/  LEA R12, R5.reuse, R0, 0x2 ;  /* 0x00000000050c7211 */ /* 0x040fe200078e10ff */
[----:B------:R-:W-:Y:S01]  /*0200*/  IMAD R11, R5, 0x7, R0 ;  /* 0x00000007050b7824 */ /* 0x000fe200078e0200 */
[----:B------:R-:W-:Y:S01]  /*0210*/  MOV R25, RZ ;  /* 0x000000ff00197202 */ /* 0x000fe20000000f00 */
[----:B------:R-:W-:Y:S01]  /*0220*/  IMAD R15, R3, R2, 0x3 ;  /* 0x00000003030f7424 */ /* 0x000fe200078e0202 */
[----:B------:R-:W-:-:S02]  /*0230*/  MOV R13, R0 ;  /* 0x00000000000d7202 */ /* 0x000fc40000000f00 */
[----:B------:R-:W-:-:S07]  /*0240*/  IADD3 R24, PT, PT, -R7, RZ, RZ ;  /* 0x000000ff07187210 */ /* 0x000fce0007ffe1ff */
.L_x_2:
[----:B------:R-:W0:Y:S01]  /*0250*/  LDC.64 R20, c[0x0][0x390] ;  /* 0x0000e400ff147b82 */ /* 0x000e220000000a00 */
[----:B------:R-:W-:-:S07]  /*0260*/  IADD3 R23, PT, PT, R15, -0x3, RZ ;  /* 0xfffffffd0f177810 */ /* 0x000fce0007ffe0ff */
[----:B------:R-:W1:Y:S01]  /*0270*/  LDC.64 R16, c[0x0][0x398] ;  /* 0x0000e600ff107b82 */ /* 0x000e620000000a00 */
[----:B0-----:R-:W-:-:S06]  /*0280*/  IMAD.WIDE.U32 R22, R23, 0x4, R20 ;  /* 0x0000000417167825 */ /* 0x001fcc00078e0014 */
[----:B------:R-:W2:Y:S01]  /*0290*/  LDG.E R22, desc[UR6][R22.64] ;  /* 0x0000000616167981 */ /* 0x000ea2000c1e1900 */
[----:B-1----:R-:W-:-:S06]  /*02a0*/  IMAD.WIDE.U32 R18, R13, 0x4, R16 ;  /* 0x000000040d127825 */ /* 0x002fcc00078e0010 */
[----:B------:R-:W2:Y:S01]  /*02b0*/  LDG.E R18, desc[UR6][R18.64] ;  /* 0x0000000612127981 */ /* 0x000ea2000c1e1900 */
[----:B------:R-:W-:Y:S01]  /*02c0*/  IADD3 R27, PT, PT, R15, -0x2, RZ ;  /* 0xfffffffe0f1b7810 */ /* 0x000fe20007ffe0ff */
[----:B------:R-:W-:-:S06]  /*02d0*/  IMAD.WIDE.U32 R28, R4, 0x4, R16 ;  /* 0x00000004041c7825 */ /* 0x000fcc00078e0010 */
[----:B------:R-:W3:Y:S01]  /*02e0*/  LDG.E R28, desc[UR6][R28.64] ;  /* 0x000000061c1c7981 */ /* 0x000ee2000c1e1900 */
[----:B--2---:R-:W-:Y:S01]  /*02f0*/  FFMA R25, R22, R18, R25 ;  /* 0x0000001216197223 */ /* 0x004fe20000000019 */
[----:B------:R-:W-:Y:S01]  /*0300*/  IMAD.WIDE.U32 R22, R27, 0x4, R20 ;  /* 0x000000041b167825 */ /* 0x000fe200078e0014 */
[----:B------:R-:W-:-:S05]  /*0310*/  IADD3 R27, PT, PT, R15, -0x1, RZ ;  /* 0xffffffff0f1b7810 */ /* 0x000fca0007ffe0ff */
[----:B------:R-:W-:Y:S01]  /*0320*/  IMAD.WIDE.U32 R26, R27, 0x4, R20 ;  /* 0x000000041b1a7825 */ /* 0x000fe200078e0014 */
[----:B------:R-:W3:Y:S04]  /*0330*/  LDG.E R22, desc[UR6][R22.64] ;  /* 0x0000000616167981 */ /* 0x000ee8000c1e1900 */
[----:B------:R0:W2:Y:S02]  /*0340*/  LDG.E R18, desc[UR6][R26.64] ;  /* 0x000000061a127981 */ /* 0x0000a4000c1e1900 */
[----:B0-----:R-:W-:-:S05]  /*0350*/  IMAD.WIDE.U32 R26, R8, 0x4, R16 ;  /* 0x00000004081a7825 */ /* 0x001fca00078e0010 */
[----:B------:R-:W2:Y:S01]  /*0360*/  LDG.E R19, desc[UR6][R26.64] ;  /* 0x000000061a137981 */ /* 0x000ea2000c1e1900 */
[----:B------:R-:W-:Y:S01]  /*0370*/  IADD3 R23, PT, PT, R15, 0x1, RZ ;  /* 0x000000010f177810 */ /* 0x000fe20007ffe0ff */
[----:B---3--:R-:W-:-:S04]  /*0380*/  FFMA R25, R22, R28, R25 ;  /* 0x0000001c16197223 */ /* 0x008fc80000000019 */
[----:B--2---:R-:W-:Y:S01]  /*0390*/  FFMA R25, R18, R19, R25 ;  /* 0x0000001312197223 */ /* 0x004fe20000000019 */
[----:B------:R-:W-:-:S05]  /*03a0*/  IMAD.WIDE.U32 R18, R15, 0x4, R20 ;  /* 0x000000040f127825 */ /* 0x000fca00078e0014 */
[----:B------:R0:W2:Y:S02]  /*03b0*/  LDG.E R28, desc[UR6][R18.64] ;  /* 0x00000006121c7981 */ /* 0x0000a4000c1e1900 */
[----:B0-----:R-:W-:-:S04]  /*03c0*/  IMAD.WIDE.U32 R18, R23, 0x4, R20 ;  /* 0x0000000417127825 */ /* 0x001fc800078e0014 */
[--C-:B------:R-:W-:Y:S02]  /*03d0*/  IMAD.WIDE.U32 R22, R10, 0x4, R16.reuse ;  /* 0x000000040a167825 */ /* 0x100fe400078e0010 */
[----:B------:R-:W3:Y:S04]  /*03e0*/  LDG.E R18, desc[UR6][R18.64] ;  /* 0x0000000612127981 */ /* 0x000ee8000c1e1900 */
[----:B------:R0:W2:Y:S02]  /*03f0*/  LDG.E R29, desc[UR6][R22.64] ;  /* 0x00000006161d7981 */ /* 0x0000a4000c1e1900 */
[----:B0-----:R-:W-:-:S05]  /*0400*/  IMAD.WIDE.U32 R22, R12, 0x4, R16 ;  /* 0x000000040c167825 */ /* 0x001fca00078e0010 */
[----:B------:R0:W3:Y:S01]  /*0410*/  LDG.E R26, desc[UR6][R22.64] ;  /* 0x00000006161a7981 */ /* 0x0000e2000c1e1900 */
[C---:B------:R-:W-:Y:S02]  /*0420*/  IADD3 R27, PT, PT, R15.reuse, 0x3, RZ ;  /* 0x000000030f1b7810 */ /* 0x040fe40007ffe0ff */
[C---:B0-----:R-:W-:Y:S01]  /*0430*/  IADD3 R23, PT, PT, R15.reuse, 0x4, RZ ;  /* 0x000000040f177810 */ /* 0x041fe20007ffe0ff */
[----:B--2---:R-:W-:Y:S01]  /*0440*/  FFMA R25, R28, R29, R25 ;  /* 0x0000001d1c197223 */ /* 0x004fe20000000019 */
[----:B------:R-:W-:-:S05]  /*0450*/  IADD3 R29, PT, PT, R15, 0x2, RZ ;  /* 0x000000020f1d7810 */ /* 0x000fca0007ffe0ff */
[----:B------:R-:W-:-:S06]  /*0460*/  IMAD.WIDE.U32 R28, R29, 0x4, R20 ;  /* 0x000000041d1c7825 */ /* 0x000fcc00078e0014 */
[----:B------:R-:W2:Y:S01]  /*0470*/  LDG.E R28, desc[UR6][R28.64] ;  /* 0x000000061c1c7981 */ /* 0x000ea2000c1e1900 */
[----:B---3--:R-:W-:Y:S01]  /*0480*/  FFMA R25, R18, R26, R25 ;  /* 0x0000001a12197223 */ /* 0x008fe20000000019 */
[----:B------:R-:W-:-:S04]  /*0490*/  IMAD.WIDE.U32 R18, R14, 0x4, R16 ;  /* 0x000000040e127825 */ /* 0x000fc800078e0010 */
[--C-:B------:R-:W-:Y:S02]  /*04a0*/  IMAD.WIDE.U32 R26, R27, 0x4, R20.reuse ;  /* 0x000000041b1a7825 */ /* 0x100fe400078e0014 */
[----:B------:R-:W2:Y:S02]  /*04b0*/  LDG.E R18, desc[UR6][R18.64] ;  /* 0x0000000612127981 */ /* 0x000ea4000c1e1900 */
[----:B------:R-:W-:Y:S02]  /*04c0*/  IMAD.WIDE.U32 R20, R23, 0x4, R20 ;  /* 0x0000000417147825 */ /* 0x000fe400078e0014 */
[----:B------:R-:W3:Y:S02]  /*04d0*/  LDG.E R26, desc[UR6][R26.64] ;  /* 0x000000061a1a7981 */ /* 0x000ee4000c1e1900 */
[--C-:B------:R-:W-:Y:S02]  /*04e0*/  IMAD.WIDE.U32 R22, R9, 0x4, R16.reuse ;  /* 0x0000000409167825 */ /* 0x100fe400078e0010 */
[----:B------:R-:W4:Y:S02]  /*04f0*/  LDG.E R20, desc[UR6][R20.64] ;  /* 0x0000000614147981 */ /* 0x000f24000c1e1900 */
[----:B------:R-:W-:-:S02]  /*0500*/  IMAD.WIDE.U32 R16, R11, 0x4, R16 ;  /* 0x000000040b107825 */ /* 0x000fc400078e0010 */
[----:B------:R-:W3:Y:S04]  /*0510*/  LDG.E R23, desc[UR6][R22.64] ;  /* 0x0000000616177981 */ /* 0x000ee8000c1e1900 */
[----:B------:R-:W4:Y:S01]  /*0520*/  LDG.E R16, desc[UR6][R16.64] ;  /* 0x0000000610107981 */ /* 0x000f22000c1e1900 */
[----:B------:R-:W-:-:S04]  /*0530*/  IADD3 R24, PT, PT, R24, 0x8, RZ ;  /* 0x0000000818187810 */ /* 0x000fc80007ffe0ff */
[----:B------:R-:W-:Y:S02]  /*0540*/  ISETP.NE.AND P1, PT, R24, RZ, PT ;  /* 0x000000ff1800720c */ /* 0x000fe40003f25270 */
[----:B------:R-:W-:Y:S02]  /*0550*/  IADD3 R15, PT, PT, R15, 0x8, RZ ;  /* 0x000000080f0f7810 */ /* 0x000fe40007ffe0ff */
[C---:B------:R-:W-:Y:S02]  /*0560*/  LEA R4, R5.reuse, R4, 0x3 ;  /* 0x0000000405047211 */ /* 0x040fe400078e18ff */
[C---:B------:R-:W-:Y:S02]  /*0570*/  LEA R8, R5.reuse, R8, 0x3 ;  /* 0x0000000805087211 */ /* 0x040fe400078e18ff */
[C---:B------:R-:W-:Y:S02]  /*0580*/  LEA R10, R5.reuse, R10, 0x3 ;  /* 0x0000000a050a7211 */ /* 0x040fe400078e18ff */
[----:B------:R-:W-:-:S02]  /*0590*/  LEA R12, R5, R12, 0x3 ;  /* 0x0000000c050c7211 */ /* 0x000fc400078e18ff */
[C---:B------:R-:W-:Y:S02]  /*05a0*/  LEA R14, R5.reuse, R14, 0x3 ;  /* 0x0000000e050e7211 */ /* 0x040fe400078e18ff */
[C---:B------:R-:W-:Y:S02]  /*05b0*/  LEA R9, R5.reuse, R9, 0x3 ;  /* 0x0000000905097211 */ /* 0x040fe400078e18ff */
[C---:B------:R-:W-:Y:S02]  /*05c0*/  LEA R11, R5.reuse, R11, 0x3 ;  /* 0x0000000b050b7211 */ /* 0x040fe400078e18ff */
[----:B------:R-:W-:Y:S01]  /*05d0*/  LEA R13, R5, R13, 0x3 ;  /* 0x0000000d050d7211 */ /* 0x000fe200078e18ff */
[----:B--2---:R-:W-:-:S04]  /*05e0*/  FFMA R25, R28, R18, R25 ;  /* 0x000000121c197223 */ /* 0x004fc80000000019 */
[----:B---3--:R-:W-:-:S04]  /*05f0*/  FFMA R25, R26, R23, R25 ;  /* 0x000000171a197223 */ /* 0x008fc80000000019 */
[----:B----4-:R-:W-:Y:S01]  /*0600*/  FFMA R25, R20, R16, R25 ;  /* 0x0000001014197223 */ /* 0x010fe20000000019 */
[----:B------:R-:W-:Y:S06]  /*0610*/  @P1 BRA `(.L_x_2) ;  /* 0xfffffffc000c1947 */ /* 0x000fec000383ffff */
.L_x_1:
[----:B------:R-:W-:Y:S05]  /*0620*/  @!P0 BRA `(.L_x_0) ;  /* 0x0000000400048947 */ /* 0x000fea0003800000 */
[----:B------:R-:W-:Y:S02]  /*0630*/  ISETP.GE.U32.AND P0, PT, R6, 0x4, PT ;  /* 0x000000040600780c */ /* 0x000fe40003f06070 */
[----:B------:R-:W-:-:S04]  /*0640*/  LOP3.LUT R24, R2, 0x3, RZ, 0xc0, !PT ;  /* 0x0000000302187812 */ /* 0x000fc800078ec0ff */
[----:B------:R-:W-:-:S07]  /*0650*/  ISETP.NE.AND P1, PT, R24, RZ, PT ;  /* 0x000000ff1800720c */ /* 0x000fce0003f25270 */
[----:B------:R-:W-:Y:S06]  /*0660*/  @!P0 BRA `(.L_x_3) ;  /* 0x00000000007c8947 */ /* 0x000fec0003800000 */
[----:B------:R-:W0:Y:S01]  /*0670*/  LDC.64 R8, c[0x0][0x398] ;  /* 0x0000e600ff087b82 */ /* 0x000e220000000a00 */
[----:B------:R-:W-:Y:S02]  /*0680*/  IMAD R13, R3, R2, R7 ;  /* 0x00000002030d7224 */ /* 0x000fe400078e0207 */
[----:B------:R-:W-:-:S03]  /*0690*/  IMAD R6, R7, R5, R0 ;  /* 0x0000000507067224 */ /* 0x000fc600078e0200 */
[C---:B------:R-:W-:Y:S02]  /*06a0*/  IADD3 R21, PT, PT, R13.reuse, 0x1, RZ ;  /* 0x000000010d157810 */ /* 0x040fe40007ffe0ff */
[----:B------:R-:W1:Y:S01]  /*06b0*/  LDC.64 R10, c[0x0][0x390] ;  /* 0x0000e400ff0a7b82 */ /* 0x000e620000000a00 */
[C---:B------:R-:W-:Y:S02]  /*06c0*/  IADD3 R15, PT, PT, R13.reuse, 0x2, RZ ;  /* 0x000000020d0f7810 */ /* 0x040fe40007ffe0ff */
[----:B------:R-:W-:Y:S01]  /*06d0*/  IADD3 R27, PT, PT, R13, 0x3, RZ ;  /* 0x000000030d1b7810 */ /* 0x000fe20007ffe0ff */
[C---:B0-----:R-:W-:Y:S01]  /*06e0*/  IMAD.WIDE.U32 R18, R6.reuse, 0x4, R8 ;  /* 0x0000000406127825 */ /* 0x041fe200078e0008 */
[----:B------:R-:W-:-:S04]  /*06f0*/  IADD3 R6, PT, PT, R6, R5, RZ ;  /* 0x0000000506067210 */ /* 0x000fc80007ffe0ff */
[CC--:B------:R-:W-:Y:S01]  /*0700*/  IADD3 R14, PT, PT, R6.reuse, R5.reuse, RZ ;  /* 0x00000005060e7210 */ /* 0x0c0fe20007ffe0ff */
[--C-:B-1----:R-:W-:Y:S01]  /*0710*/  IMAD.WIDE.U32 R22, R13, 0x4, R10.reuse ;  /* 0x000000040d167825 */ /* 0x102fe200078e000a */
[----:B------:R-:W2:Y:S03]  /*0720*/  LDG.E R18, desc[UR6][R18.64] ;  /* 0x0000000612127981 */ /* 0x000ea6000c1e1900 */
[----:B------:R-:W-:Y:S01]  /*0730*/  IMAD.WIDE.U32 R20, R21, 0x4, R10 ;  /* 0x0000000415147825 */ /* 0x000fe200078e000a */
[----:B------:R-:W2:Y:S03]  /*0740*/  LDG.E R4, desc[UR6][R22.64] ;  /* 0x0000000616047981 */ /* 0x000ea6000c1e1900 */
[----:B------:R-:W-:Y:S01]  /*0750*/  IMAD.WIDE.U32 R16, R6, 0x4, R8 ;  /* 0x0000000406107825 */ /* 0x000fe200078e0008 */
[----:B------:R-:W-:Y:S01]  /*0760*/  IADD3 R29, PT, PT, R14, R5, RZ ;  /* 0x000000050e1d7210 */ /* 0x000fe20007ffe0ff */
[----:B------:R-:W3:Y:S02]  /*0770*/  LDG.E R20, desc[UR6][R20.64] ;  /* 0x0000000614147981 */ /* 0x000ee4000c1e1900 */
[----:B------:R-:W-:-:S02]  /*0780*/  IMAD.WIDE.U32 R12, R15, 0x4, R10 ;  /* 0x000000040f0c7825 */ /* 0x000fc400078e000a */
[----:B------:R-:W3:Y:S02]  /*0790*/  LDG.E R17, desc[UR6][R16.64] ;  /* 0x0000000610117981 */ /* 0x000ee4000c1e1900 */
[----:B------:R-:W-:Y:S02]  /*07a0*/  IMAD.WIDE.U32 R14, R14, 0x4, R8 ;  /* 0x000000040e0e7825 */ /* 0x000fe400078e0008 */
[----:B------:R-:W4:Y:S02]  /*07b0*/  LDG.E R13, desc[UR6][R12.64] ;  /* 0x000000060c0d7981 */ /* 0x000f24000c1e1900 */
[----:B------:R-:W-:Y:S02]  /*07c0*/  IMAD.WIDE.U32 R10, R27, 0x4, R10 ;  /* 0x000000041b0a7825 */ /* 0x000fe400078e000a */
[----:B------:R-:W4:Y:S02]  /*07d0*/  LDG.E R14, desc[UR6][R14.64] ;  /* 0x000000060e0e7981 */ /* 0x000f24000c1e1900 */
[----:B------:R-:W-:-:S02]  /*07e0*/  IMAD.WIDE.U32 R8, R29, 0x4, R8 ;  /* 0x000000041d087825 */ /* 0x000fc400078e0008 */
[----:B------:R-:W5:Y:S04]  /*07f0*/  LDG.E R11, desc[UR6][R10.64] ;  /* 0x000000060a0b7981 */ /* 0x000f68000c1e1900 */
[----:B------:R-:W5:Y:S01]  /*0800*/  LDG.E R8, desc[UR6][R8.64] ;  /* 0x0000000608087981 */ /* 0x000f62000c1e1900 */
[----:B------:R-:W-:Y:S01]  /*0810*/  IADD3 R7, PT, PT, R7, 0x4, RZ ;  /* 0x0000000407077810 */ /* 0x000fe20007ffe0ff */
[----:B--2---:R-:W-:-:S04]  /*0820*/  FFMA R25, R4, R18, R25 ;  /* 0x0000001204197223 */ /* 0x004fc80000000019 */
[----:B---3--:R-:W-:-:S04]  /*0830*/  FFMA R20, R20, R17, R25 ;  /* 0x0000001114147223 */ /* 0x008fc80000000019 */
[----:B----4-:R-:W-:-:S04]  /*0840*/  FFMA R20, R13, R14, R20 ;  /* 0x0000000e0d147223 */ /* 0x010fc80000000014 */
[----:B-----5:R-:W-:-:S07]  /*0850*/  FFMA R25, R11, R8, R20 ;  /* 0x000000080b197223 */ /* 0x020fce0000000014 */
.L_x_3:
[----:B------:R-:W-:Y:S05]  /*0860*/  @!P1 BRA `(.L_x_0) ;  /* 0x0000000000749947 */ /* 0x000fea0003800000 */
[----:B------:R-:W0:Y:S01]  /*0870*/  LDC.64 R16, c[0x0][0x390] ;  /* 0x0000e400ff107b82 */ /* 0x000e220000000a00 */
[----:B------:R-:W-:Y:S02]  /*0880*/  ISETP.NE.AND P0, PT, R24, 0x1, PT ;  /* 0x000000011800780c */ /* 0x000fe40003f05270 */
[----:B------:R-:W-:-:S04]  /*0890*/  LOP3.LUT R4, R2, 0x1, RZ, 0xc0, !PT ;  /* 0x0000000102047812 */ /* 0x000fc800078ec0ff */
[----:B------:R-:W-:Y:S01]  /*08a0*/  ISETP.NE.U32.AND P1, PT, R4, 0x1, PT ;  /* 0x000000010400780c */ /* 0x000fe20003f25070 */
[----:B------:R-:W1:Y:S06]  /*08b0*/  LDC.64 R8, c[0x0][0x398] ;  /* 0x0000e600ff087b82 */ /* 0x000e6c0000000a00 */
[----:B------:R-:W-:Y:S02]  /*08c0*/  @P0 IMAD R15, R3, R2, R7 ;  /* 0x00000002030f0224 */ /* 0x000fe400078e0207 */
[----:B------:R-:W2:Y:S01]  /*08d0*/  LDC.64 R10, c[0x0][0x390] ;  /* 0x0000e400ff0a7b82 */ /* 0x000ea20000000a00 */
[C---:B------:R-:W-:Y:S01]  /*08e0*/  @P0 IMAD R14, R7.reuse, R5, R0 ;  /* 0x00000005070e0224 */ /* 0x040fe200078e0200 */
[----:B------:R-:W-:-:S02]  /*08f0*/  @P0 IADD3 R7, PT, PT, R7, 0x2, RZ ;  /* 0x0000000207070810 */ /* 0x000fc40007ffe0ff */
[C---:B------:R-:W-:Y:S02]  /*0900*/  @P0 IADD3 R21, PT, PT, R15.reuse, 0x1, RZ ;  /* 0x000000010f150810 */ /* 0x040fe40007ffe0ff */
[----:B------:R-:W-:Y:S02]  /*0910*/  @P0 IADD3 R23, PT, PT, R14, R5, RZ ;  /* 0x000000050e170210 */ /* 0x000fe40007ffe0ff */
[----:B------:R-:W3:Y:S01]  /*0920*/  LDC.64 R12, c[0x0][0x398] ;  /* 0x0000e600ff0c7b82 */ /* 0x000ee20000000a00 */
[----:B0-----:R-:W-:-:S04]  /*0930*/  @P0 IMAD.WIDE.U32 R18, R15, 0x4, R16 ;  /* 0x000000040f120825 */ /* 0x001fc800078e0010 */
[----:B------:R-:W-:Y:S01]  /*0940*/  @P0 IMAD.WIDE.U32 R16, R21, 0x4, R16 ;  /* 0x0000000415100825 */ /* 0x000fe200078e0010 */
[----:B------:R-:W4:Y:S03]  /*0950*/  @P0 LDG.E R4, desc[UR6][R18.64] ;  /* 0x0000000612040981 */ /* 0x000f26000c1e1900 */
[----:B-1----:R-:W-:Y:S02]  /*0960*/  @P0 IMAD.WIDE.U32 R14, R14, 0x4, R8 ;  /* 0x000000040e0e0825 */ /* 0x002fe400078e0008 */
[----:B------:R-:W5:Y:S02]  /*0970*/  @P0 LDG.E R17, desc[UR6][R16.64] ;  /* 0x0000000610110981 */ /* 0x000f64000c1e1900 */
[----:B------:R-:W-:Y:S02]  /*0980*/  @!P1 IMAD R21, R3, R2, R7 ;  /* 0x0000000203159224 */ /* 0x000fe400078e0207 */
[----:B------:R-:W-:Y:S01]  /*0990*/  @P0 IMAD.WIDE.U32 R8, R23, 0x4, R8 ;  /* 0x0000000417080825 */ /* 0x000fe200078e0008 */
[----:B------:R-:W4:Y:S03]  /*09a0*/  @P0 LDG.E R14, desc[UR6][R14.64] ;  /* 0x000000060e0e0981 */ /* 0x000f26000c1e1900 */
[----:B------:R-:W-:-:S02]  /*09b0*/  @!P1 IMAD R7, R7, R5, R0 ;  /* 0x0000000507079224 */ /* 0x000fc400078e0200 */
[----:B--2---:R-:W-:Y:S01]  /*09c0*/  @!P1 IMAD.WIDE.U32 R10, R21, 0x4, R10 ;  /* 0x00000004150a9825 */ /* 0x004fe200078e000a */
[----:B------:R-:W5:Y:S03]  /*09d0*/  @P0 LDG.E R8, desc[UR6][R8.64] ;  /* 0x0000000608080981 */ /* 0x000f66000c1e1900 */
[----:B---3--:R-:W-:Y:S02]  /*09e0*/  @!P1 IMAD.WIDE.U32 R12, R7, 0x4, R12 ;  /* 0x00000004070c9825 */ /* 0x008fe400078e000c */
[----:B------:R-:W2:Y:S04]  /*09f0*/  @!P1 LDG.E R10, desc[UR6][R10.64] ;  /* 0x000000060a0a9981 */ /* 0x000ea8000c1e1900 */
[----:B------:R-:W2:Y:S01]  /*0a00*/  @!P1 LDG.E R12, desc[UR6][R12.64] ;  /* 0x000000060c0c9981 */ /* 0x000ea2000c1e1900 */
[----:B----4-:R-:W-:-:S04]  /*0a10*/  @P0 FFMA R4, R4, R14, R25 ;  /* 0x0000000e04040223 */ /* 0x010fc80000000019 */
[----:B-----5:R-:W-:-:S04]  /*0a20*/  @P0 FFMA R25, R17, R8, R4 ;  /* 0x0000000811190223 */ /* 0x020fc80000000004 */
[----:B--2---:R-:W-:-:S07]  /*0a30*/  @!P1 FFMA R25, R10, R12, R25 ;  /* 0x0000000c0a199223 */ /* 0x004fce0000000019 */
.L_x_0:
[----:B------:R-:W0:Y:S01]  /*0a40*/  LDC.64 R6, c[0x0][0x3a8] ;  /* 0x0000ea00ff067b82 */ /* 0x000e220000000a00 */
[----:B------:R-:W-:Y:S01]  /*0a50*/  IMAD R3, R3, R5, R0 ;  /* 0x0000000503037224 */ /* 0x000fe200078e0200 */
[----:B------:R-:W1:Y:S01]  /*0a60*/  LDCU UR5, c[0x0][0x3a0] ;  /* 0x00007400ff0577ac */ /* 0x000e620008000800 */
[----:B------:R-:W2:Y:S02]  /*0a70*/  LDCU UR8, c[0x0][0x38c] ;  /* 0x00007180ff0877ac */ /* 0x000ea40008000800 */
[----:B0-----:R-:W-:-:S05]  /*0a80*/  IMAD.WIDE.U32 R2, R3, 0x4, R6 ;  /* 0x0000000403027825 */ /* 0x001fca00078e0006 */
[----:B------:R-:W1:Y:S02]  /*0a90*/  LDG.E R0, desc[UR6][R2.64] ;  /* 0x0000000602007981 */ /* 0x000e64000c1e1900 */
[----:B-1----:R-:W-:-:S04]  /*0aa0*/  FMUL R0, R0, UR5 ;  /* 0x0000000500007c20 */ /* 0x002fc80008400000 */
[----:B--2---:R-:W-:-:S05]  /*0ab0*/  FFMA R25, R25, UR8, R0 ;  /* 0x0000000819197c23 */ /* 0x004fca0008000000 */
[----:B------:R-:W-:Y:S01]  /*0ac0*/  STG.E desc[UR6][R2.64], R25 ;  /* 0x0000001902007986 */ /* 0x000fe2000c101906 */
[----:B------:R-:W-:Y:S05]  /*0ad0*/  EXIT ;  /* 0x000000000000794d */ /* 0x000fea0003800000 */
.L_x_4:
[----:B------:R-:W-:-:S00]  /*0ae0*/  BRA `(.L_x_4) ;  /* 0xfffffffc00fc7947 */ /* 0x000fc0000383ffff */
[----:B------:R-:W-:-:S00]  /*0af0*/  NOP ;  /* 0x0000000000007918 */ /* 0x000fc00000000000 */
        /* <DEDUP_REMOVED lines=8> */
.L_x_5:


//--------------------- .nv.shared.reserved.0     --------------------------
	.section	.nv.shared.reserved.0,"aw",@nobits
	.weak		__nv_reservedSMEM_offset_0_alias
	.size		__nv_reservedSMEM_offset_0_alias, 0, 64
	.other		__nv_reservedSMEM_offset_0_alias,@"STO_CUDA_RESERVED_SHARED STV_DEFAULT"
__nv_reservedSMEM_offset_0_alias:
	.zero		0
	.zero		64


//--------------------- .nv.constant0._Z11sgemm_naiveiiifPKfS0_fPf --------------------------
	.section	.nv.constant0._Z11sgemm_naiveiiifPKfS0_fPf,"a",@progbits
	.sectionflags	@""
	.align	4
.nv.constant0._Z11sgemm_naiveiiifPKfS0_fPf:
	.zero		944


//--------------------- SYMBOLS --------------------------

	.type		.nv.reservedSmem.offset0,@object
	.size		.nv.reservedSmem.offset0,0x4
